	.headerflags	@"EF_CUDA_TEXMODE_UNIFIED EF_CUDA_64BIT_ADDRESS EF_CUDA_ACCELERATORS EF_CUDA_SM90 EF_CUDA_VIRTUAL_SM(EF_CUDA_SM90)"
	.elftype	@"ET_EXEC"


//--------------------- .nv.info                  --------------------------
	.section	.nv.info,"",@"SHT_CUDA_INFO"
	.align	4


	//----- nvinfo : EIATTR_REGCOUNT
	.align		4
        /*0000*/ 	.byte	0x04, 0x2f
        /*0002*/ 	.short	(.L_1 - .L_0)
	.align		4
.L_0:
        /*0004*/ 	.word	index@(triton_poi_fused_cat_7)
        /*0008*/ 	.word	0x00000010


	//----- nvinfo : EIATTR_MIN_STACK_SIZE
	.align		4
.L_1:
        /*000c*/ 	.byte	0x04, 0x12
        /*000e*/ 	.short	(.L_3 - .L_2)
	.align		4
.L_2:
        /*0010*/ 	.word	index@(triton_poi_fused_cat_7)
        /*0014*/ 	.word	0x00000000


	//----- nvinfo : EIATTR_FRAME_SIZE
	.align		4
.L_3:
        /*0018*/ 	.byte	0x04, 0x11
        /*001a*/ 	.short	(.L_5 - .L_4)
	.align		4
.L_4:
        /*001c*/ 	.word	index@(triton_poi_fused_cat_7)
        /*0020*/ 	.word	0x00000000


	//----- nvinfo : EIATTR_MIN_STACK_SIZE
	.align		4
.L_5:
        /*0024*/ 	.byte	0x04, 0x12
        /*0026*/ 	.short	(.L_7 - .L_6)
	.align		4
.L_6:
        /*0028*/ 	.word	index@(triton_poi_fused_cat_7)
        /*002c*/ 	.word	0x00000000
.L_7:


//--------------------- .nv.info.triton_poi_fused_cat_7 --------------------------
	.section	.nv.info.triton_poi_fused_cat_7,"",@"SHT_CUDA_INFO"
	.sectionflags	@""
	.align	4


	//----- nvinfo : EIATTR_CUDA_API_VERSION
	.align		4
        /*0000*/ 	.byte	0x04, 0x37
        /*0002*/ 	.short	(.L_9 - .L_8)
.L_8:
        /*0004*/ 	.word	0x0000007c


	//----- nvinfo : EIATTR_KPARAM_INFO
	.align		4
.L_9:
        /*0008*/ 	.byte	0x04, 0x17
        /*000a*/ 	.short	(.L_11 - .L_10)
.L_10:
        /*000c*/ 	.word	0x00000000
        /*0010*/ 	.short	0x0004
        /*0012*/ 	.short	0x0020
        /*0014*/ 	.byte	0x00, 0xf0, 0x11, 0x00


	//----- nvinfo : EIATTR_KPARAM_INFO
	.align		4
.L_11:
        /*0018*/ 	.byte	0x04, 0x17
        /*001a*/ 	.short	(.L_13 - .L_12)
.L_12:
        /*001c*/ 	.word	0x00000000
        /*0020*/ 	.short	0x0003
        /*0022*/ 	.short	0x0018
        /*0024*/ 	.byte	0x00, 0xf4, 0x21, 0x00


	//----- nvinfo : EIATTR_KPARAM_INFO
	.align		4
.L_13:
        /*0028*/ 	.byte	0x04, 0x17
        /*002a*/ 	.short	(.L_15 - .L_14)
.L_14:
        /*002c*/ 	.word	0x00000000
        /*0030*/ 	.short	0x0002
        /*0032*/ 	.short	0x0010
        /*0034*/ 	.byte	0x00, 0xf4, 0x21, 0x00


	//----- nvinfo : EIATTR_KPARAM_INFO
	.align		4
.L_15:
        /*0038*/ 	.byte	0x04, 0x17
        /*003a*/ 	.short	(.L_17 - .L_16)
.L_16:
        /*003c*/ 	.word	0x00000000
        /*0040*/ 	.short	0x0001
        /*0042*/ 	.short	0x0008
        /*0044*/ 	.byte	0x00, 0xf4, 0x21, 0x00


	//----- nvinfo : EIATTR_KPARAM_INFO
	.align		4
.L_17:
        /*0048*/ 	.byte	0x04, 0x17
        /*004a*/ 	.short	(.L_19 - .L_18)
.L_18:
        /*004c*/ 	.word	0x00000000
        /*0050*/ 	.short	0x0000
        /*0052*/ 	.short	0x0000
        /*0054*/ 	.byte	0x00, 0xf4, 0x21, 0x00


	//----- nvinfo : EIATTR_SPARSE_MMA_MASK
	.align		4
.L_19:
        /*0058*/ 	.byte	0x03, 0x50
        /*005a*/ 	.short	0x0000


	//----- nvinfo : EIATTR_MAXREG_COUNT
	.align		4
        /*005c*/ 	.byte	0x03, 0x1b
        /*005e*/ 	.short	0x00ff


	//----- nvinfo : EIATTR_EXIT_INSTR_OFFSETS
	.align		4
        /*0060*/ 	.byte	0x04, 0x1c
        /*0062*/ 	.short	(.L_21 - .L_20)


	//   ....[0]....
.L_20:
        /*0064*/ 	.word	0x000003d0


	//   ....[1]....
        /*0068*/ 	.word	0x000003f0


	//----- nvinfo : EIATTR_REQNTID
	.align		4
.L_21:
        /*006c*/ 	.byte	0x04, 0x10
        /*006e*/ 	.short	(.L_23 - .L_22)
.L_22:
        /*0070*/ 	.word	0x00000080
        /*0074*/ 	.word	0x00000001
        /*0078*/ 	.word	0x00000001


	//----- nvinfo : EIATTR_CBANK_PARAM_SIZE
	.align		4
.L_23:
        /*007c*/ 	.byte	0x03, 0x19
        /*007e*/ 	.short	0x0024


	//----- nvinfo : EIATTR_PARAM_CBANK
	.align		4
        /*0080*/ 	.byte	0x04, 0x0a
        /*0082*/ 	.short	(.L_25 - .L_24)
	.align		4
.L_24:
        /*0084*/ 	.word	index@(.nv.constant0.triton_poi_fused_cat_7)
        /*0088*/ 	.short	0x0210
        /*008a*/ 	.short	0x0024


	//----- nvinfo : EIATTR_SW_WAR
	.align		4
.L_25:
        /*008c*/ 	.byte	0x04, 0x36
        /*008e*/ 	.short	(.L_27 - .L_26)
.L_26:
        /*0090*/ 	.word	0x00000008
.L_27:


//--------------------- .nv.callgraph             --------------------------
	.section	.nv.callgraph,"",@"SHT_CUDA_CALLGRAPH"
	.align	4
	.sectionentsize	8
	.align		4
        /*0000*/ 	.word	0x00000000
	.align		4
        /*0004*/ 	.word	0xffffffff
	.align		4
        /*0008*/ 	.word	0x00000000
	.align		4
        /*000c*/ 	.word	0xfffffffe
	.align		4
        /*0010*/ 	.word	0x00000000
	.align		4
        /*0014*/ 	.word	0xfffffffd
	.align		4
        /*0018*/ 	.word	0x00000000
	.align		4
        /*001c*/ 	.word	0xfffffffc


//--------------------- .text.triton_poi_fused_cat_7 --------------------------
	.section	.text.triton_poi_fused_cat_7,"ax",@progbits
	.align	128
        .global         triton_poi_fused_cat_7
        .type           triton_poi_fused_cat_7,@function
        .size           triton_poi_fused_cat_7,(.L_x_1 - triton_poi_fused_cat_7)
        .other          triton_poi_fused_cat_7,@"STO_CUDA_ENTRY STV_DEFAULT"
triton_poi_fused_cat_7:
.text.triton_poi_fused_cat_7:
[----:B------:R-:W0:Y:S02]  /*0000*/  LDC R1, c[0x0][0x28] ;  /* 0x00000a00ff017b82 */ /* 0x000e240000000800 */
[----:B------:R-:W1:Y:S01]  /*0010*/  S2R R0, SR_TID.X ;  /* 0x0000000000007919 */ /* 0x000e620000002100 */
[----:B------:R-:W-:Y:S01]  /*0020*/  ULDC.64 UR4, c[0x0][0x208] ;  /* 0x0000820000047ab9 */ /* 0x000fe20000000a00 */
[----:B------:R-:W-:Y:S01]  /*0030*/  ULDC.64 UR6, c[0x0][0x220] ;  /* 0x0000880000067ab9 */ /* 0x000fe20000000a00 */
[----:B------:R-:W2:Y:S01]  /*0040*/  S2R R3, SR_CTAID.X ;  /* 0x0000000000037919 */ /* 0x000ea20000002500 */
[----:B-1----:R-:W-:-:S05]  /*0050*/  IMAD.SHL.U32 R0, R0, 0x2, RZ ;  /* 0x0000000200007824 */ /* 0x002fca00078e00ff */
[----:B------:R-:W-:-:S05]  /*0060*/  LOP3.LUT R0, R0, 0xfe, RZ, 0xc0, !PT ;  /* 0x000000fe00007812 */ /* 0x000fca00078ec0ff */
[----:B--2---:R-:W-:-:S04]  /*0070*/  IMAD R3, R3, 0x100, R0 ;  /* 0x0000010003037824 */ /* 0x004fc800078e0200 */
[----:B------:R-:W-:Y:S01]  /*0080*/  IMAD.HI R4, R3, 0x2aaaaaab, RZ ;  /* 0x2aaaaaab03047827 */ /* 0x000fe200078e02ff */
[----:B------:R-:W-:-:S04]  /*0090*/  SHF.R.S32.HI R2, RZ, 0x1f, R3 ;  /* 0x0000001fff027819 */ /* 0x000fc80000011403 */
[----:B------:R-:W-:Y:S01]  /*00a0*/  LEA.HI R0, R2, R3, RZ, 0x2 ;  /* 0x0000000302007211 */ /* 0x000fe200078f10ff */
[----:B------:R-:W-:Y:S01]  /*00b0*/  IMAD.MOV.U32 R2, RZ, RZ, RZ ;  /* 0x000000ffff027224 */ /* 0x000fe200078e00ff */
[----:B------:R-:W-:Y:S02]  /*00c0*/  SHF.R.U32.HI R5, RZ, 0x1f, R4 ;  /* 0x0000001fff057819 */ /* 0x000fe40000011604 */
[----:B------:R-:W-:Y:S01]  /*00d0*/  SHF.R.S32.HI R6, RZ, 0x2, R0 ;  /* 0x00000002ff067819 */ /* 0x000fe20000011400 */
[----:B------:R-:W-:Y:S01]  /*00e0*/  IMAD.HI R2, R3, -0x77777777, R2 ;  /* 0x8888888903027827 */ /* 0x000fe200078e0202 */
[----:B------:R-:W-:Y:S02]  /*00f0*/  LEA.HI.SX32 R9, R4, R5, 0x19 ;  /* 0x0000000504097211 */ /* 0x000fe400078fcaff */
[----:B------:R-:W1:Y:S01]  /*0100*/  LDC.64 R4, c[0x0][0x218] ;  /* 0x00008600ff047b82 */ /* 0x000e620000000a00 */
[----:B------:R-:W-:-:S04]  /*0110*/  IMAD.HI R7, R6, 0x2aaaaaab, RZ ;  /* 0x2aaaaaab06077827 */ /* 0x000fc800078e02ff */
[----:B------:R-:W-:Y:S01]  /*0120*/  IMAD.HI R10, R9, 0x66666667, RZ ;  /* 0x66666667090a7827 */ /* 0x000fe200078e02ff */
[----:B------:R-:W-:-:S04]  /*0130*/  SHF.R.U32.HI R8, RZ, 0x1f, R7 ;  /* 0x0000001fff087819 */ /* 0x000fc80000011607 */
[----:B------:R-:W-:Y:S02]  /*0140*/  SHF.R.U32.HI R11, RZ, 0x1f, R10 ;  /* 0x0000001fff0b7819 */ /* 0x000fe4000001160a */
[----:B------:R-:W-:Y:S01]  /*0150*/  LEA.HI R7, R7, R8, RZ, 0x1b ;  /* 0x0000000807077211 */ /* 0x000fe200078fd8ff */
[----:B------:R-:W-:Y:S01]  /*0160*/  IMAD.MOV.U32 R8, RZ, RZ, RZ ;  /* 0x000000ffff087224 */ /* 0x000fe200078e00ff */
[----:B------:R-:W-:Y:S02]  /*0170*/  LEA.HI.SX32 R10, R10, R11, 0x1e ;  /* 0x0000000b0a0a7211 */ /* 0x000fe400078ff2ff */
[----:B------:R-:W-:Y:S01]  /*0180*/  SHF.R.U32.HI R11, RZ, 0x1f, R2 ;  /* 0x0000001fff0b7819 */ /* 0x000fe20000011602 */
[----:B------:R-:W-:Y:S02]  /*0190*/  IMAD R7, R7, -0xc0, R6 ;  /* 0xffffff4007077824 */ /* 0x000fe400078e0206 */
[----:B------:R-:W-:Y:S01]  /*01a0*/  IMAD R10, R10, -0xa, R9 ;  /* 0xfffffff60a0a7824 */ /* 0x000fe200078e0209 */
[----:B------:R-:W-:Y:S01]  /*01b0*/  LEA.HI.SX32 R11, R2, R11, 0x14 ;  /* 0x0000000b020b7211 */ /* 0x000fe200078fa2ff */
[----:B------:R-:W-:Y:S01]  /*01c0*/  IMAD.SHL.U32 R6, R9, 0x100, RZ ;  /* 0x0000010009067824 */ /* 0x000fe200078e00ff */
[C---:B------:R-:W-:Y:S01]  /*01d0*/  ISETP.GE.AND P1, PT, R7.reuse, 0x80, PT ;  /* 0x000000800700780c */ /* 0x040fe20003f26270 */
[----:B------:R-:W-:Y:S01]  /*01e0*/  IMAD.SHL.U32 R9, R7, 0x4, RZ ;  /* 0x0000000407097824 */ /* 0x000fe200078e00ff */
[----:B------:R-:W-:Y:S01]  /*01f0*/  LOP3.LUT R2, R0, 0xfffffffc, RZ, 0xc0, !PT ;  /* 0xfffffffc00027812 */ /* 0x000fe200078ec0ff */
[----:B------:R-:W-:Y:S01]  /*0200*/  IMAD R10, R11, 0x500, R10 ;  /* 0x000005000b0a7824 */ /* 0x000fe200078e020a */
[----:B------:R-:W-:Y:S01]  /*0210*/  ISETP.LT.AND P3, PT, R3, 0x7800, !P1 ;  /* 0x000078000300780c */ /* 0x000fe20004f61270 */
[----:B------:R-:W-:-:S02]  /*0220*/  IMAD.MOV.U32 R0, RZ, RZ, RZ ;  /* 0x000000ffff007224 */ /* 0x000fc400078e00ff */
[----:B------:R-:W-:Y:S02]  /*0230*/  IMAD R11, R7, 0xa, R10 ;  /* 0x0000000a070b7824 */ /* 0x000fe400078e020a */
[----:B------:R-:W-:Y:S02]  /*0240*/  IMAD.IADD R2, R3, 0x1, -R2 ;  /* 0x0000000103027824 */ /* 0x000fe400078e0a02 */
[----:B-1----:R-:W-:Y:S01]  /*0250*/  IMAD.WIDE R4, R11, 0x4, R4 ;  /* 0x000000040b047825 */ /* 0x002fe200078e0204 */
[----:B------:R-:W-:Y:S02]  /*0260*/  ISETP.GE.AND P0, PT, R3, 0x7800, PT ;  /* 0x000078000300780c */ /* 0x000fe40003f06270 */
[----:B------:R-:W-:-:S03]  /*0270*/  IADD3 R11, P4, P5, R9, R2, R6 ;  /* 0x00000002090b7210 */ /* 0x000fc60007d9e006 */
[----:B------:R-:W2:Y:S04]  /*0280*/  @P3 LDG.E.EL R0, desc[UR4][R4.64] ;  /* 0x0000000404003981 */ /* 0x000ea8000c2e1900 */
[----:B------:R1:W3:Y:S01]  /*0290*/  @P3 LDG.E.EL R8, desc[UR4][R4.64] ;  /* 0x0000000404083981 */ /* 0x0002e2000c2e1900 */
[----:B------:R-:W-:Y:S02]  /*02a0*/  SHF.R.S32.HI R10, RZ, 0x1f, R6 ;  /* 0x0000001fff0a7819 */ /* 0x000fe40000011406 */
[----:B------:R-:W-:Y:S02]  /*02b0*/  CS2R R12, SRZ ;  /* 0x00000000000c7805 */ /* 0x000fe4000001ff00 */
[----:B------:R-:W-:Y:S02]  /*02c0*/  SHF.R.S32.HI R2, RZ, 0x1f, R2 ;  /* 0x0000001fff027819 */ /* 0x000fe40000011402 */
[----:B------:R-:W-:-:S02]  /*02d0*/  SHF.R.S32.HI R9, RZ, 0x1f, R9 ;  /* 0x0000001fff097819 */ /* 0x000fc40000011409 */
[----:B------:R-:W-:Y:S02]  /*02e0*/  ISETP.GT.AND P2, PT, R7, 0x7f, !P0 ;  /* 0x0000007f0700780c */ /* 0x000fe40004744270 */
[----:B------:R-:W-:Y:S01]  /*02f0*/  IADD3.X R2, R9, R2, R10, P4, P5 ;  /* 0x0000000209027210 */ /* 0x000fe200027ea40a */
[----:B-1----:R-:W1:Y:S01]  /*0300*/  LDC.64 R4, c[0x0][0x228] ;  /* 0x00008a00ff047b82 */ /* 0x002e620000000a00 */
[----:B------:R-:W-:-:S04]  /*0310*/  LEA R6, P4, R11, UR6, 0x2 ;  /* 0x000000060b067c11 */ /* 0x000fc8000f8810ff */
[----:B------:R-:W-:-:S05]  /*0320*/  LEA.HI.X R7, R11, UR7, R2, 0x2, P4 ;  /* 0x000000070b077c11 */ /* 0x000fca000a0f1402 */
[----:B------:R-:W4:Y:S01]  /*0330*/  @P2 LDG.E.64 R12, desc[UR4][R6.64+-0x800] ;  /* 0xfff80004060c2981 */ /* 0x000f22000c1e1b00 */
[----:B-1----:R-:W-:Y:S01]  /*0340*/  IMAD.WIDE R2, R3, 0x4, R4 ;  /* 0x0000000403027825 */ /* 0x002fe200078e0204 */
[----:B--2---:R-:W-:Y:S02]  /*0350*/  SEL R10, R0, RZ, P3 ;  /* 0x000000ff000a7207 */ /* 0x004fe40001800000 */
[----:B---3--:R-:W-:Y:S02]  /*0360*/  SEL R11, R8, RZ, P3 ;  /* 0x000000ff080b7207 */ /* 0x008fe40001800000 */
[----:B------:R-:W-:Y:S02]  /*0370*/  FSETP.GT.AND P3, PT, R10, RZ, PT ;  /* 0x000000ff0a00720b */ /* 0x000fe40003f64000 */
[----:B------:R-:W-:-:S11]  /*0380*/  FSETP.GT.AND P4, PT, R11, RZ, PT ;  /* 0x000000ff0b00720b */ /* 0x000fd60003f84000 */
[----:B------:R-:W-:Y:S02]  /*0390*/  @!P3 FMUL R10, R10, 0.0099999997764825820923 ;  /* 0x3c23d70a0a0ab820 */ /* 0x000fe40000400000 */
[----:B------:R-:W-:Y:S01]  /*03a0*/  @!P4 FMUL R11, R11, 0.0099999997764825820923 ;  /* 0x3c23d70a0b0bc820 */ /* 0x000fe20000400000 */
[----:B----4-:R-:W-:Y:S02]  /*03b0*/  @P1 SEL R10, R12, RZ, P2 ;  /* 0x000000ff0c0a1207 */ /* 0x010fe40001000000 */
[----:B------:R-:W-:Y:S01]  /*03c0*/  @P1 SEL R11, R13, RZ, P2 ;  /* 0x000000ff0d0b1207 */ /* 0x000fe20001000000 */
[----:B------:R-:W-:Y:S06]  /*03d0*/  @P0 EXIT ;  /* 0x000000000000094d */ /* 0x000fec0003800000 */
[----:B------:R-:W-:Y:S01]  /*03e0*/  STG.E.64 desc[UR4][R2.64], R10 ;  /* 0x0000000a02007986 */ /* 0x000fe2000c101b04 */
[----:B------:R-:W-:Y:S05]  /*03f0*/  EXIT ;  /* 0x000000000000794d */ /* 0x000fea0003800000 */
.L_x_0:
[----:B------:R-:W-:-:S00]  /*0400*/  BRA `(.L_x_0) ;  /* 0xfffffffc00fc7947 */ /* 0x000fc0000383ffff */
[----:B------:R-:W-:-:S00]  /*0410*/  NOP ;  /* 0x0000000000007918 */ /* 0x000fc00000000000 */
        /* <DEDUP_REMOVED lines=14> */
.L_x_1:


//--------------------- .nv.constant0.triton_poi_fused_cat_7 --------------------------
	.section	.nv.constant0.triton_poi_fused_cat_7,"a",@progbits
	.sectionflags	@""
	.align	4
.nv.constant0.triton_poi_fused_cat_7:
	.zero		564
